//
// Generated by NVIDIA NVVM Compiler
//
// Compiler Build ID: CL-36424714
// Cuda compilation tools, release 13.0, V13.0.88
// Based on NVVM 20.0.0
//

.version 9.0
.target sm_100
.address_size 64

	// .globl	_Z16init_float_arrayPffi
.extern .func  (.param .b32 func_retval0) vprintf
(
	.param .b64 vprintf_param_0,
	.param .b64 vprintf_param_1
)
;
.global .align 1 .b8 $str[6] = {91, 37, 100, 93, 32};
.global .align 1 .b8 $str$1[6] = {37, 46, 51, 102, 32};
.global .align 1 .b8 $str$2[2] = {10};

.visible .entry _Z16init_float_arrayPffi(
	.param .u64 .ptr .align 1 _Z16init_float_arrayPffi_param_0,
	.param .f32 _Z16init_float_arrayPffi_param_1,
	.param .u32 _Z16init_float_arrayPffi_param_2
)
{
	.reg .pred 	%p<2>;
	.reg .b32 	%r<6>;
	.reg .b32 	%f<2>;
	.reg .b64 	%rd<5>;

	ld.param.u64 	%rd1, [_Z16init_float_arrayPffi_param_0];
	ld.param.f32 	%f1, [_Z16init_float_arrayPffi_param_1];
	ld.param.u32 	%r2, [_Z16init_float_arrayPffi_param_2];
	mov.u32 	%r3, %ntid.x;
	mov.u32 	%r4, %ctaid.x;
	mov.u32 	%r5, %tid.x;
	mad.lo.s32 	%r1, %r3, %r4, %r5;
	setp.ge.s32 	%p1, %r1, %r2;
	@%p1 bra 	$L__BB0_2;
	cvta.to.global.u64 	%rd2, %rd1;
	mul.wide.s32 	%rd3, %r1, 4;
	add.s64 	%rd4, %rd2, %rd3;
	st.global.f32 	[%rd4], %f1;
$L__BB0_2:
	ret;

}
	// .globl	_Z17print_float_arrayPfii
.visible .entry _Z17print_float_arrayPfii(
	.param .u64 .ptr .align 1 _Z17print_float_arrayPfii_param_0,
	.param .u32 _Z17print_float_arrayPfii_param_1,
	.param .u32 _Z17print_float_arrayPfii_param_2
)
{
	.local .align 8 .b8 	__local_depot1[8];
	.reg .b64 	%SP;
	.reg .b64 	%SPL;
	.reg .pred 	%p<10>;
	.reg .b32 	%r<86>;
	.reg .b32 	%f<30>;
	.reg .b64 	%rd<34>;
	.reg .b64 	%fd<30>;

	mov.u64 	%SPL, __local_depot1;
	cvta.local.u64 	%SP, %SPL;
	ld.param.u64 	%rd9, [_Z17print_float_arrayPfii_param_0];
	ld.param.u32 	%r17, [_Z17print_float_arrayPfii_param_1];
	ld.param.u32 	%r16, [_Z17print_float_arrayPfii_param_2];
	cvta.to.global.u64 	%rd1, %rd9;
	add.u64 	%rd10, %SP, 0;
	add.u64 	%rd2, %SPL, 0;
	st.local.u32 	[%rd2], %r17;
	mov.u64 	%rd11, $str;
	cvta.global.u64 	%rd12, %rd11;
	{ // callseq 0, 0
	.param .b64 param0;
	st.param.b64 	[param0], %rd12;
	.param .b64 param1;
	st.param.b64 	[param1], %rd10;
	.param .b32 retval0;
	call.uni (retval0), 
	vprintf, 
	(
	param0, 
	param1
	);
	ld.param.b32 	%r18, [retval0];
	} // callseq 0
	setp.lt.s32 	%p1, %r16, 1;
	@%p1 bra 	$L__BB1_13;
	and.b32  	%r1, %r16, 15;
	setp.lt.u32 	%p2, %r16, 16;
	mov.b32 	%r83, 0;
	@%p2 bra 	$L__BB1_4;
	and.b32  	%r83, %r16, 2147483632;
	neg.s32 	%r81, %r83;
	add.s64 	%rd32, %rd1, 32;
	mov.u64 	%rd13, $str$1;
$L__BB1_3:
	.pragma "nounroll";
	ld.global.f32 	%f1, [%rd32+-32];
	cvt.f64.f32 	%fd1, %f1;
	st.local.f64 	[%rd2], %fd1;
	cvta.global.u64 	%rd14, %rd13;
	{ // callseq 1, 0
	.param .b64 param0;
	st.param.b64 	[param0], %rd14;
	.param .b64 param1;
	st.param.b64 	[param1], %rd10;
	.param .b32 retval0;
	call.uni (retval0), 
	vprintf, 
	(
	param0, 
	param1
	);
	ld.param.b32 	%r21, [retval0];
	} // callseq 1
	ld.global.f32 	%f2, [%rd32+-28];
	cvt.f64.f32 	%fd2, %f2;
	st.local.f64 	[%rd2], %fd2;
	{ // callseq 2, 0
	.param .b64 param0;
	st.param.b64 	[param0], %rd14;
	.param .b64 param1;
	st.param.b64 	[param1], %rd10;
	.param .b32 retval0;
	call.uni (retval0), 
	vprintf, 
	(
	param0, 
	param1
	);
	ld.param.b32 	%r23, [retval0];
	} // callseq 2
	ld.global.f32 	%f3, [%rd32+-24];
	cvt.f64.f32 	%fd3, %f3;
	st.local.f64 	[%rd2], %fd3;
	{ // callseq 3, 0
	.param .b64 param0;
	st.param.b64 	[param0], %rd14;
	.param .b64 param1;
	st.param.b64 	[param1], %rd10;
	.param .b32 retval0;
	call.uni (retval0), 
	vprintf, 
	(
	param0, 
	param1
	);
	ld.param.b32 	%r25, [retval0];
	} // callseq 3
	ld.global.f32 	%f4, [%rd32+-20];
	cvt.f64.f32 	%fd4, %f4;
	st.local.f64 	[%rd2], %fd4;
	{ // callseq 4, 0
	.param .b64 param0;
	st.param.b64 	[param0], %rd14;
	.param .b64 param1;
	st.param.b64 	[param1], %rd10;
	.param .b32 retval0;
	call.uni (retval0), 
	vprintf, 
	(
	param0, 
	param1
	);
	ld.param.b32 	%r27, [retval0];
	} // callseq 4
	ld.global.f32 	%f5, [%rd32+-16];
	cvt.f64.f32 	%fd5, %f5;
	st.local.f64 	[%rd2], %fd5;
	{ // callseq 5, 0
	.param .b64 param0;
	st.param.b64 	[param0], %rd14;
	.param .b64 param1;
	st.param.b64 	[param1], %rd10;
	.param .b32 retval0;
	call.uni (retval0), 
	vprintf, 
	(
	param0, 
	param1
	);
	ld.param.b32 	%r29, [retval0];
	} // callseq 5
	ld.global.f32 	%f6, [%rd32+-12];
	cvt.f64.f32 	%fd6, %f6;
	st.local.f64 	[%rd2], %fd6;
	{ // callseq 6, 0
	.param .b64 param0;
	st.param.b64 	[param0], %rd14;
	.param .b64 param1;
	st.param.b64 	[param1], %rd10;
	.param .b32 retval0;
	call.uni (retval0), 
	vprintf, 
	(
	param0, 
	param1
	);
	ld.param.b32 	%r31, [retval0];
	} // callseq 6
	ld.global.f32 	%f7, [%rd32+-8];
	cvt.f64.f32 	%fd7, %f7;
	st.local.f64 	[%rd2], %fd7;
	{ // callseq 7, 0
	.param .b64 param0;
	st.param.b64 	[param0], %rd14;
	.param .b64 param1;
	st.param.b64 	[param1], %rd10;
	.param .b32 retval0;
	call.uni (retval0), 
	vprintf, 
	(
	param0, 
	param1
	);
	ld.param.b32 	%r33, [retval0];
	} // callseq 7
	ld.global.f32 	%f8, [%rd32+-4];
	cvt.f64.f32 	%fd8, %f8;
	st.local.f64 	[%rd2], %fd8;
	{ // callseq 8, 0
	.param .b64 param0;
	st.param.b64 	[param0], %rd14;
	.param .b64 param1;
	st.param.b64 	[param1], %rd10;
	.param .b32 retval0;
	call.uni (retval0), 
	vprintf, 
	(
	param0, 
	param1
	);
	ld.param.b32 	%r35, [retval0];
	} // callseq 8
	ld.global.f32 	%f9, [%rd32];
	cvt.f64.f32 	%fd9, %f9;
	st.local.f64 	[%rd2], %fd9;
	{ // callseq 9, 0
	.param .b64 param0;
	st.param.b64 	[param0], %rd14;
	.param .b64 param1;
	st.param.b64 	[param1], %rd10;
	.param .b32 retval0;
	call.uni (retval0), 
	vprintf, 
	(
	param0, 
	param1
	);
	ld.param.b32 	%r37, [retval0];
	} // callseq 9
	ld.global.f32 	%f10, [%rd32+4];
	cvt.f64.f32 	%fd10, %f10;
	st.local.f64 	[%rd2], %fd10;
	{ // callseq 10, 0
	.param .b64 param0;
	st.param.b64 	[param0], %rd14;
	.param .b64 param1;
	st.param.b64 	[param1], %rd10;
	.param .b32 retval0;
	call.uni (retval0), 
	vprintf, 
	(
	param0, 
	param1
	);
	ld.param.b32 	%r39, [retval0];
	} // callseq 10
	ld.global.f32 	%f11, [%rd32+8];
	cvt.f64.f32 	%fd11, %f11;
	st.local.f64 	[%rd2], %fd11;
	{ // callseq 11, 0
	.param .b64 param0;
	st.param.b64 	[param0], %rd14;
	.param .b64 param1;
	st.param.b64 	[param1], %rd10;
	.param .b32 retval0;
	call.uni (retval0), 
	vprintf, 
	(
	param0, 
	param1
	);
	ld.param.b32 	%r41, [retval0];
	} // callseq 11
	ld.global.f32 	%f12, [%rd32+12];
	cvt.f64.f32 	%fd12, %f12;
	st.local.f64 	[%rd2], %fd12;
	{ // callseq 12, 0
	.param .b64 param0;
	st.param.b64 	[param0], %rd14;
	.param .b64 param1;
	st.param.b64 	[param1], %rd10;
	.param .b32 retval0;
	call.uni (retval0), 
	vprintf, 
	(
	param0, 
	param1
	);
	ld.param.b32 	%r43, [retval0];
	} // callseq 12
	ld.global.f32 	%f13, [%rd32+16];
	cvt.f64.f32 	%fd13, %f13;
	st.local.f64 	[%rd2], %fd13;
	{ // callseq 13, 0
	.param .b64 param0;
	st.param.b64 	[param0], %rd14;
	.param .b64 param1;
	st.param.b64 	[param1], %rd10;
	.param .b32 retval0;
	call.uni (retval0), 
	vprintf, 
	(
	param0, 
	param1
	);
	ld.param.b32 	%r45, [retval0];
	} // callseq 13
	ld.global.f32 	%f14, [%rd32+20];
	cvt.f64.f32 	%fd14, %f14;
	st.local.f64 	[%rd2], %fd14;
	{ // callseq 14, 0
	.param .b64 param0;
	st.param.b64 	[param0], %rd14;
	.param .b64 param1;
	st.param.b64 	[param1], %rd10;
	.param .b32 retval0;
	call.uni (retval0), 
	vprintf, 
	(
	param0, 
	param1
	);
	ld.param.b32 	%r47, [retval0];
	} // callseq 14
	ld.global.f32 	%f15, [%rd32+24];
	cvt.f64.f32 	%fd15, %f15;
	st.local.f64 	[%rd2], %fd15;
	{ // callseq 15, 0
	.param .b64 param0;
	st.param.b64 	[param0], %rd14;
	.param .b64 param1;
	st.param.b64 	[param1], %rd10;
	.param .b32 retval0;
	call.uni (retval0), 
	vprintf, 
	(
	param0, 
	param1
	);
	ld.param.b32 	%r49, [retval0];
	} // callseq 15
	ld.global.f32 	%f16, [%rd32+28];
	cvt.f64.f32 	%fd16, %f16;
	st.local.f64 	[%rd2], %fd16;
	{ // callseq 16, 0
	.param .b64 param0;
	st.param.b64 	[param0], %rd14;
	.param .b64 param1;
	st.param.b64 	[param1], %rd10;
	.param .b32 retval0;
	call.uni (retval0), 
	vprintf, 
	(
	param0, 
	param1
	);
	ld.param.b32 	%r51, [retval0];
	} // callseq 16
	add.s32 	%r81, %r81, 16;
	add.s64 	%rd32, %rd32, 64;
	setp.ne.s32 	%p3, %r81, 0;
	@%p3 bra 	$L__BB1_3;
$L__BB1_4:
	setp.eq.s32 	%p4, %r1, 0;
	@%p4 bra 	$L__BB1_13;
	and.b32  	%r7, %r16, 7;
	setp.lt.u32 	%p5, %r1, 8;
	@%p5 bra 	$L__BB1_7;
	mul.wide.u32 	%rd16, %r83, 4;
	add.s64 	%rd17, %rd1, %rd16;
	ld.global.f32 	%f17, [%rd17];
	cvt.f64.f32 	%fd17, %f17;
	st.local.f64 	[%rd2], %fd17;
	mov.u64 	%rd18, $str$1;
	cvta.global.u64 	%rd19, %rd18;
	add.u64 	%rd20, %SP, 0;
	{ // callseq 17, 0
	.param .b64 param0;
	st.param.b64 	[param0], %rd19;
	.param .b64 param1;
	st.param.b64 	[param1], %rd20;
	.param .b32 retval0;
	call.uni (retval0), 
	vprintf, 
	(
	param0, 
	param1
	);
	ld.param.b32 	%r53, [retval0];
	} // callseq 17
	ld.global.f32 	%f18, [%rd17+4];
	cvt.f64.f32 	%fd18, %f18;
	st.local.f64 	[%rd2], %fd18;
	{ // callseq 18, 0
	.param .b64 param0;
	st.param.b64 	[param0], %rd19;
	.param .b64 param1;
	st.param.b64 	[param1], %rd20;
	.param .b32 retval0;
	call.uni (retval0), 
	vprintf, 
	(
	param0, 
	param1
	);
	ld.param.b32 	%r55, [retval0];
	} // callseq 18
	ld.global.f32 	%f19, [%rd17+8];
	cvt.f64.f32 	%fd19, %f19;
	st.local.f64 	[%rd2], %fd19;
	{ // callseq 19, 0
	.param .b64 param0;
	st.param.b64 	[param0], %rd19;
	.param .b64 param1;
	st.param.b64 	[param1], %rd20;
	.param .b32 retval0;
	call.uni (retval0), 
	vprintf, 
	(
	param0, 
	param1
	);
	ld.param.b32 	%r57, [retval0];
	} // callseq 19
	ld.global.f32 	%f20, [%rd17+12];
	cvt.f64.f32 	%fd20, %f20;
	st.local.f64 	[%rd2], %fd20;
	{ // callseq 20, 0
	.param .b64 param0;
	st.param.b64 	[param0], %rd19;
	.param .b64 param1;
	st.param.b64 	[param1], %rd20;
	.param .b32 retval0;
	call.uni (retval0), 
	vprintf, 
	(
	param0, 
	param1
	);
	ld.param.b32 	%r59, [retval0];
	} // callseq 20
	ld.global.f32 	%f21, [%rd17+16];
	cvt.f64.f32 	%fd21, %f21;
	st.local.f64 	[%rd2], %fd21;
	{ // callseq 21, 0
	.param .b64 param0;
	st.param.b64 	[param0], %rd19;
	.param .b64 param1;
	st.param.b64 	[param1], %rd20;
	.param .b32 retval0;
	call.uni (retval0), 
	vprintf, 
	(
	param0, 
	param1
	);
	ld.param.b32 	%r61, [retval0];
	} // callseq 21
	ld.global.f32 	%f22, [%rd17+20];
	cvt.f64.f32 	%fd22, %f22;
	st.local.f64 	[%rd2], %fd22;
	{ // callseq 22, 0
	.param .b64 param0;
	st.param.b64 	[param0], %rd19;
	.param .b64 param1;
	st.param.b64 	[param1], %rd20;
	.param .b32 retval0;
	call.uni (retval0), 
	vprintf, 
	(
	param0, 
	param1
	);
	ld.param.b32 	%r63, [retval0];
	} // callseq 22
	ld.global.f32 	%f23, [%rd17+24];
	cvt.f64.f32 	%fd23, %f23;
	st.local.f64 	[%rd2], %fd23;
	{ // callseq 23, 0
	.param .b64 param0;
	st.param.b64 	[param0], %rd19;
	.param .b64 param1;
	st.param.b64 	[param1], %rd20;
	.param .b32 retval0;
	call.uni (retval0), 
	vprintf, 
	(
	param0, 
	param1
	);
	ld.param.b32 	%r65, [retval0];
	} // callseq 23
	ld.global.f32 	%f24, [%rd17+28];
	cvt.f64.f32 	%fd24, %f24;
	st.local.f64 	[%rd2], %fd24;
	{ // callseq 24, 0
	.param .b64 param0;
	st.param.b64 	[param0], %rd19;
	.param .b64 param1;
	st.param.b64 	[param1], %rd20;
	.param .b32 retval0;
	call.uni (retval0), 
	vprintf, 
	(
	param0, 
	param1
	);
	ld.param.b32 	%r67, [retval0];
	} // callseq 24
	add.s32 	%r83, %r83, 8;
$L__BB1_7:
	setp.eq.s32 	%p6, %r7, 0;
	@%p6 bra 	$L__BB1_13;
	and.b32  	%r10, %r16, 3;
	setp.lt.u32 	%p7, %r7, 4;
	@%p7 bra 	$L__BB1_10;
	mul.wide.u32 	%rd21, %r83, 4;
	add.s64 	%rd22, %rd1, %rd21;
	ld.global.f32 	%f25, [%rd22];
	cvt.f64.f32 	%fd25, %f25;
	st.local.f64 	[%rd2], %fd25;
	mov.u64 	%rd23, $str$1;
	cvta.global.u64 	%rd24, %rd23;
	add.u64 	%rd25, %SP, 0;
	{ // callseq 25, 0
	.param .b64 param0;
	st.param.b64 	[param0], %rd24;
	.param .b64 param1;
	st.param.b64 	[param1], %rd25;
	.param .b32 retval0;
	call.uni (retval0), 
	vprintf, 
	(
	param0, 
	param1
	);
	ld.param.b32 	%r69, [retval0];
	} // callseq 25
	ld.global.f32 	%f26, [%rd22+4];
	cvt.f64.f32 	%fd26, %f26;
	st.local.f64 	[%rd2], %fd26;
	{ // callseq 26, 0
	.param .b64 param0;
	st.param.b64 	[param0], %rd24;
	.param .b64 param1;
	st.param.b64 	[param1], %rd25;
	.param .b32 retval0;
	call.uni (retval0), 
	vprintf, 
	(
	param0, 
	param1
	);
	ld.param.b32 	%r71, [retval0];
	} // callseq 26
	ld.global.f32 	%f27, [%rd22+8];
	cvt.f64.f32 	%fd27, %f27;
	st.local.f64 	[%rd2], %fd27;
	{ // callseq 27, 0
	.param .b64 param0;
	st.param.b64 	[param0], %rd24;
	.param .b64 param1;
	st.param.b64 	[param1], %rd25;
	.param .b32 retval0;
	call.uni (retval0), 
	vprintf, 
	(
	param0, 
	param1
	);
	ld.param.b32 	%r73, [retval0];
	} // callseq 27
	ld.global.f32 	%f28, [%rd22+12];
	cvt.f64.f32 	%fd28, %f28;
	st.local.f64 	[%rd2], %fd28;
	{ // callseq 28, 0
	.param .b64 param0;
	st.param.b64 	[param0], %rd24;
	.param .b64 param1;
	st.param.b64 	[param1], %rd25;
	.param .b32 retval0;
	call.uni (retval0), 
	vprintf, 
	(
	param0, 
	param1
	);
	ld.param.b32 	%r75, [retval0];
	} // callseq 28
	add.s32 	%r83, %r83, 4;
$L__BB1_10:
	setp.eq.s32 	%p8, %r10, 0;
	@%p8 bra 	$L__BB1_13;
	mul.wide.u32 	%rd26, %r83, 4;
	add.s64 	%rd33, %rd1, %rd26;
	neg.s32 	%r85, %r10;
	mov.u64 	%rd27, $str$1;
	add.u64 	%rd29, %SP, 0;
$L__BB1_12:
	.pragma "nounroll";
	ld.global.f32 	%f29, [%rd33];
	cvt.f64.f32 	%fd29, %f29;
	st.local.f64 	[%rd2], %fd29;
	cvta.global.u64 	%rd28, %rd27;
	{ // callseq 29, 0
	.param .b64 param0;
	st.param.b64 	[param0], %rd28;
	.param .b64 param1;
	st.param.b64 	[param1], %rd29;
	.param .b32 retval0;
	call.uni (retval0), 
	vprintf, 
	(
	param0, 
	param1
	);
	ld.param.b32 	%r77, [retval0];
	} // callseq 29
	add.s64 	%rd33, %rd33, 4;
	add.s32 	%r85, %r85, 1;
	setp.ne.s32 	%p9, %r85, 0;
	@%p9 bra 	$L__BB1_12;
$L__BB1_13:
	mov.u64 	%rd30, $str$2;
	cvta.global.u64 	%rd31, %rd30;
	{ // callseq 30, 0
	.param .b64 param0;
	st.param.b64 	[param0], %rd31;
	.param .b64 param1;
	st.param.b64 	[param1], 0;
	.param .b32 retval0;
	call.uni (retval0), 
	vprintf, 
	(
	param0, 
	param1
	);
	ld.param.b32 	%r79, [retval0];
	} // callseq 30
	ret;

}


// ===== COMPILED SASS (sm_100) =====

	.target	sm_100

	.elftype	@"ET_EXEC"


//--------------------- .note.nv.tkinfo           --------------------------
	.section	.note.nv.tkinfo,"",@"SHT_NOTE"
	.sectionflags	@"SHF_NOTE_NV_TKINFO"
	.tkinfo
        /*0018*/ 	.word	0x00000002
        /*0030*/ 	.string	""
        /*0030*/ 	.string	"ptxas"
        /*0030*/ 	.string	"Cuda compilation tools, release 13.0, V13.0.88"
        /*0030*/ 	.string	"Build cuda_13.0.r13.0/compiler.36424714_0"
        /*0030*/ 	.string	"-arch sm_100 -m 64 "



//--------------------- .note.nv.cuinfo           --------------------------
	.section	.note.nv.cuinfo,"",@"SHT_NOTE"
	.sectionflags	@"SHF_NOTE_NV_CUINFO"
        /*0018*/ 	.short	0x0002
        /*001a*/ 	.short	0x0064
        /*001c*/ 	.short	0x0082
	.zero		2


//--------------------- .nv.info                  --------------------------
	.section	.nv.info,"",@"SHT_CUDA_INFO"
	.align	4


	//----- nvinfo : EIATTR_REGCOUNT
	.align		4
        /*0000*/ 	.byte	0x04, 0x2f
        /*0002*/ 	.short	(.L_4 - .L_3)
	.align		4
.L_3:
        /*0004*/ 	.word	index@(_Z16init_float_arrayPffi)
        /*0008*/ 	.word	0x0000000a


	//----- nvinfo : EIATTR_FRAME_SIZE
	.align		4
.L_4:
        /*000c*/ 	.byte	0x04, 0x11
        /*000e*/ 	.short	(.L_6 - .L_5)
	.align		4
.L_5:
        /*0010*/ 	.word	index@(_Z16init_float_arrayPffi)
        /*0014*/ 	.word	0x00000000


	//----- nvinfo : EIATTR_REGCOUNT
	.align		4
.L_6:
        /*0018*/ 	.byte	0x04, 0x2f
        /*001a*/ 	.short	(.L_8 - .L_7)
	.align		4
.L_7:
        /*001c*/ 	.word	index@(_Z17print_float_arrayPfii)
        /*0020*/ 	.word	0x0000001e


	//----- nvinfo : EIATTR_FRAME_SIZE
	.align		4
.L_8:
        /*0024*/ 	.byte	0x04, 0x11
        /*0026*/ 	.short	(.L_10 - .L_9)
	.align		4
.L_9:
        /*0028*/ 	.word	index@(_Z17print_float_arrayPfii)
        /*002c*/ 	.word	0x00000008


	//----- nvinfo : EIATTR_MIN_STACK_SIZE
	.align		4
.L_10:
        /*0030*/ 	.byte	0x04, 0x12
        /*0032*/ 	.short	(.L_12 - .L_11)
	.align		4
.L_11:
        /*0034*/ 	.word	index@(_Z17print_float_arrayPfii)
        /*0038*/ 	.word	0x00000008


	//----- nvinfo : EIATTR_MIN_STACK_SIZE
	.align		4
.L_12:
        /*003c*/ 	.byte	0x04, 0x12
        /*003e*/ 	.short	(.L_14 - .L_13)
	.align		4
.L_13:
        /*0040*/ 	.word	index@(_Z16init_float_arrayPffi)
        /*0044*/ 	.word	0x00000000
.L_14:


//--------------------- .nv.compat                --------------------------
	.section	.nv.compat,"",@"SHT_CUDA_COMPAT_INFO"
	.align	4
        /*0000*/ 	.byte	0x02, 0x09, 0x00, 0x00, 0x02, 0x02, 0x01, 0x00, 0x02, 0x05, 0x05, 0x00, 0x03, 0x07, 0x01, 0x01
        /*0010*/ 	.byte	0x02, 0x03, 0x00, 0x00, 0x02, 0x06, 0x01, 0x00, 0x04, 0x0b, 0x08, 0x00, 0x09, 0x00, 0x00, 0x00
        /*0020*/ 	.byte	0x00, 0x00, 0x00, 0x00


//--------------------- .nv.info._Z17print_float_arrayPfii --------------------------
	.section	.nv.info._Z17print_float_arrayPfii,"",@"SHT_CUDA_INFO"
	.sectionflags	@""
	.align	4


	//----- nvinfo : EIATTR_CUDA_API_VERSION
	.align		4
        /*0000*/ 	.byte	0x04, 0x37
        /*0002*/ 	.short	(.L_16 - .L_15)
.L_15:
        /*0004*/ 	.word	0x00000082


	//----- nvinfo : EIATTR_KPARAM_INFO
	.align		4
.L_16:
        /*0008*/ 	.byte	0x04, 0x17
        /*000a*/ 	.short	(.L_18 - .L_17)
.L_17:
        /*000c*/ 	.word	0x00000000
        /*0010*/ 	.short	0x0002
        /*0012*/ 	.short	0x000c
        /*0014*/ 	.byte	0x00, 0xf0, 0x11, 0x00


	//----- nvinfo : EIATTR_KPARAM_INFO
	.align		4
.L_18:
        /*0018*/ 	.byte	0x04, 0x17
        /*001a*/ 	.short	(.L_20 - .L_19)
.L_19:
        /*001c*/ 	.word	0x00000000
        /*0020*/ 	.short	0x0001
        /*0022*/ 	.short	0x0008
        /*0024*/ 	.byte	0x00, 0xf0, 0x11, 0x00


	//----- nvinfo : EIATTR_KPARAM_INFO
	.align		4
.L_20:
        /*0028*/ 	.byte	0x04, 0x17
        /*002a*/ 	.short	(.L_22 - .L_21)
.L_21:
        /*002c*/ 	.word	0x00000000
        /*0030*/ 	.short	0x0000
        /*0032*/ 	.short	0x0000
        /*0034*/ 	.byte	0x00, 0xf5, 0x21, 0x00


	//----- nvinfo : EIATTR_SPARSE_MMA_MASK
	.align		4
.L_22:
        /*0038*/ 	.byte	0x03, 0x50
        /*003a*/ 	.short	0x0000


	//----- nvinfo : EIATTR_MAXREG_COUNT
	.align		4
        /*003c*/ 	.byte	0x03, 0x1b
        /*003e*/ 	.short	0x00ff


	//----- nvinfo : EIATTR_EXTERNS
	.align		4
        /*0040*/ 	.byte	0x04, 0x0f
        /*0042*/ 	.short	(.L_24 - .L_23)


	//   ....[0]....
	.align		4
.L_23:
        /*0044*/ 	.word	index@(vprintf)


	//----- nvinfo : EIATTR_MERCURY_ISA_VERSION
	.align		4
.L_24:
        /*0048*/ 	.byte	0x03, 0x5f
        /*004a*/ 	.short	0x0101


	//----- nvinfo : EIATTR_VRC_CTA_INIT_COUNT
	.align		4
        /*004c*/ 	.byte	0x02, 0x4a
	.zero		1
	.zero		1


	//----- nvinfo : EIATTR_SYSCALL_OFFSETS
	.align		4
        /*0050*/ 	.byte	0x04, 0x46
        /*0052*/ 	.short	(.L_26 - .L_25)


	//   ....[0]....
.L_25:
        /*0054*/ 	.word	0x00000100


	//   ....[1]....
        /*0058*/ 	.word	0x00000310


	//   ....[2]....
        /*005c*/ 	.word	0x000003e0


	//   ....[3]....
        /*0060*/ 	.word	0x000004b0


	//   ....[4]....
        /*0064*/ 	.word	0x00000580


	//   ....[5]....
        /*0068*/ 	.word	0x00000650


	//   ....[6]....
        /*006c*/ 	.word	0x00000720


	//   ....[7]....
        /*0070*/ 	.word	0x000007f0


	//   ....[8]....
        /*0074*/ 	.word	0x000008c0


	//   ....[9]....
        /*0078*/ 	.word	0x00000990


	//   ....[10]....
        /*007c*/ 	.word	0x00000a60


	//   ....[11]....
        /*0080*/ 	.word	0x00000b30


	//   ....[12]....
        /*0084*/ 	.word	0x00000c00


	//   ....[13]....
        /*0088*/ 	.word	0x00000cd0


	//   ....[14]....
        /*008c*/ 	.word	0x00000da0


	//   ....[15]....
        /*0090*/ 	.word	0x00000e70


	//   ....[16]....
        /*0094*/ 	.word	0x00000f40


	//   ....[17]....
        /*0098*/ 	.word	0x00001100


	//   ....[18]....
        /*009c*/ 	.word	0x000011d0


	//   ....[19]....
        /*00a0*/ 	.word	0x000012a0


	//   ....[20]....
        /*00a4*/ 	.word	0x00001370


	//   ....[21]....
        /*00a8*/ 	.word	0x00001440


	//   ....[22]....
        /*00ac*/ 	.word	0x00001510


	//   ....[23]....
        /*00b0*/ 	.word	0x000015e0


	//   ....[24]....
        /*00b4*/ 	.word	0x000016b0


	//   ....[25]....
        /*00b8*/ 	.word	0x00001820


	//   ....[26]....
        /*00bc*/ 	.word	0x000018f0


	//   ....[27]....
        /*00c0*/ 	.word	0x000019c0


	//   ....[28]....
        /*00c4*/ 	.word	0x00001a90


	//   ....[29]....
        /*00c8*/ 	.word	0x00001c00


	//   ....[30]....
        /*00cc*/ 	.word	0x00001cd0


	//----- nvinfo : EIATTR_EXIT_INSTR_OFFSETS
	.align		4
.L_26:
        /*00d0*/ 	.byte	0x04, 0x1c
        /*00d2*/ 	.short	(.L_28 - .L_27)


	//   ....[0]....
.L_27:
        /*00d4*/ 	.word	0x00001ce0


	//----- nvinfo : EIATTR_CRS_STACK_SIZE
	.align		4
.L_28:
        /*00d8*/ 	.byte	0x04, 0x1e
        /*00da*/ 	.short	(.L_30 - .L_29)
.L_29:
        /*00dc*/ 	.word	0x00000000


	//----- nvinfo : EIATTR_CBANK_PARAM_SIZE
	.align		4
.L_30:
        /*00e0*/ 	.byte	0x03, 0x19
        /*00e2*/ 	.short	0x0010


	//----- nvinfo : EIATTR_PARAM_CBANK
	.align		4
        /*00e4*/ 	.byte	0x04, 0x0a
        /*00e6*/ 	.short	(.L_32 - .L_31)
	.align		4
.L_31:
        /*00e8*/ 	.word	index@(.nv.constant0._Z17print_float_arrayPfii)
        /*00ec*/ 	.short	0x0380
        /*00ee*/ 	.short	0x0010


	//----- nvinfo : EIATTR_SW_WAR
	.align		4
.L_32:
        /*00f0*/ 	.byte	0x04, 0x36
        /*00f2*/ 	.short	(.L_34 - .L_33)
.L_33:
        /*00f4*/ 	.word	0x00000008
.L_34:


//--------------------- .nv.info._Z16init_float_arrayPffi --------------------------
	.section	.nv.info._Z16init_float_arrayPffi,"",@"SHT_CUDA_INFO"
	.sectionflags	@""
	.align	4


	//----- nvinfo : EIATTR_CUDA_API_VERSION
	.align		4
        /*0000*/ 	.byte	0x04, 0x37
        /*0002*/ 	.short	(.L_36 - .L_35)
.L_35:
        /*0004*/ 	.word	0x00000082


	//----- nvinfo : EIATTR_KPARAM_INFO
	.align		4
.L_36:
        /*0008*/ 	.byte	0x04, 0x17
        /*000a*/ 	.short	(.L_38 - .L_37)
.L_37:
        /*000c*/ 	.word	0x00000000
        /*0010*/ 	.short	0x0002
        /*0012*/ 	.short	0x000c
        /*0014*/ 	.byte	0x00, 0xf0, 0x11, 0x00


	//----- nvinfo : EIATTR_KPARAM_INFO
	.align		4
.L_38:
        /*0018*/ 	.byte	0x04, 0x17
        /*001a*/ 	.short	(.L_40 - .L_39)
.L_39:
        /*001c*/ 	.word	0x00000000
        /*0020*/ 	.short	0x0001
        /*0022*/ 	.short	0x0008
        /*0024*/ 	.byte	0x00, 0xf0, 0x11, 0x00


	//----- nvinfo : EIATTR_KPARAM_INFO
	.align		4
.L_40:
        /*0028*/ 	.byte	0x04, 0x17
        /*002a*/ 	.short	(.L_42 - .L_41)
.L_41:
        /*002c*/ 	.word	0x00000000
        /*0030*/ 	.short	0x0000
        /*0032*/ 	.short	0x0000
        /*0034*/ 	.byte	0x00, 0xf5, 0x21, 0x00


	//----- nvinfo : EIATTR_SPARSE_MMA_MASK
	.align		4
.L_42:
        /*0038*/ 	.byte	0x03, 0x50
        /*003a*/ 	.short	0x0000


	//----- nvinfo : EIATTR_MAXREG_COUNT
	.align		4
        /*003c*/ 	.byte	0x03, 0x1b
        /*003e*/ 	.short	0x00ff


	//----- nvinfo : EIATTR_MERCURY_ISA_VERSION
	.align		4
        /*0040*/ 	.byte	0x03, 0x5f
        /*0042*/ 	.short	0x0101


	//----- nvinfo : EIATTR_VRC_CTA_INIT_COUNT
	.align		4
        /*0044*/ 	.byte	0x02, 0x4a
	.zero		1
	.zero		1


	//----- nvinfo : EIATTR_EXIT_INSTR_OFFSETS
	.align		4
        /*0048*/ 	.byte	0x04, 0x1c
        /*004a*/ 	.short	(.L_44 - .L_43)


	//   ....[0]....
.L_43:
        /*004c*/ 	.word	0x00000070


	//   ....[1]....
        /*0050*/ 	.word	0x000000d0


	//----- nvinfo : EIATTR_CBANK_PARAM_SIZE
	.align		4
.L_44:
        /*0054*/ 	.byte	0x03, 0x19
        /*0056*/ 	.short	0x0010


	//----- nvinfo : EIATTR_PARAM_CBANK
	.align		4
        /*0058*/ 	.byte	0x04, 0x0a
        /*005a*/ 	.short	(.L_46 - .L_45)
	.align		4
.L_45:
        /*005c*/ 	.word	index@(.nv.constant0._Z16init_float_arrayPffi)
        /*0060*/ 	.short	0x0380
        /*0062*/ 	.short	0x0010


	//----- nvinfo : EIATTR_SW_WAR
	.align		4
.L_46:
        /*0064*/ 	.byte	0x04, 0x36
        /*0066*/ 	.short	(.L_48 - .L_47)
.L_47:
        /*0068*/ 	.word	0x00000008
.L_48:


//--------------------- .nv.callgraph             --------------------------
	.section	.nv.callgraph,"",@"SHT_CUDA_CALLGRAPH"
	.align	4
	.sectionentsize	8
	.align		4
        /*0000*/ 	.word	0x00000000
	.align		4
        /*0004*/ 	.word	0xffffffff
	.align		4
        /*0008*/ 	.word	index@(_Z17print_float_arrayPfii)
	.align		4
        /*000c*/ 	.word	index@(vprintf)
	.align		4
        /*0010*/ 	.word	0x00000000
	.align		4
        /*0014*/ 	.word	0xfffffffe
	.align		4
        /*0018*/ 	.word	0x00000000
	.align		4
        /*001c*/ 	.word	0xfffffffd
	.align		4
        /*0020*/ 	.word	0x00000000
	.align		4
        /*0024*/ 	.word	0xfffffffc


//--------------------- .nv.constant4             --------------------------
	.section	.nv.constant4,"a",@progbits
	.align	8
	.align		8
.nv.constant4:
        /*0000*/ 	.dword	vprintf
	.align		8
        /*0008*/ 	.dword	$str
	.align		8
        /*0010*/ 	.dword	$str$1
	.align		8
        /*0018*/ 	.dword	$str$2


//--------------------- .text._Z17print_float_arrayPfii --------------------------
	.section	.text._Z17print_float_arrayPfii,"ax",@progbits
	.align	128
        .global         _Z17print_float_arrayPfii
        .type           _Z17print_float_arrayPfii,@function
        .size           _Z17print_float_arrayPfii,(.L_x_40 - _Z17print_float_arrayPfii)
        .other          _Z17print_float_arrayPfii,@"STO_CUDA_ENTRY STV_DEFAULT"
_Z17print_float_arrayPfii:
.text._Z17print_float_arrayPfii:
[----:B------:R-:W0:Y:S08]  /*0000*/  LDC R1, c[0x0][0x37c] ;  /* 0x0000df00ff017b82 */ /* 0x000e300000000800 */
[----:B------:R-:W1:Y:S01]  /*0010*/  LDC R10, c[0x0][0x388] ;  /* 0x0000e200ff0a7b82 */ /* 0x000e620000000800 */
[----:B------:R-:W2:Y:S01]  /*0020*/  LDCU UR4, c[0x0][0x2f8] ;  /* 0x00005f00ff0477ac */ /* 0x000ea20008000800 */
[----:B0-----:R-:W-:Y:S01]  /*0030*/  VIADD R1, R1, 0xfffffff8 ;  /* 0xfffffff801017836 */ /* 0x001fe20000000000 */
[----:B------:R-:W-:Y:S01]  /*0040*/  MOV R0, 0x0 ;  /* 0x0000000000007802 */ /* 0x000fe20000000f00 */
[----:B------:R-:W0:Y:S04]  /*0050*/  LDCU UR5, c[0x0][0x2fc] ;  /* 0x00005f80ff0577ac */ /* 0x000e280008000800 */
[----:B------:R3:W4:Y:S01]  /*0060*/  LDC.64 R8, c[0x4][R0] ;  /* 0x0100000000087b82 */ /* 0x0007220000000a00 */
[----:B------:R-:W5:Y:S01]  /*0070*/  LDCU.64 UR6, c[0x4][0x8] ;  /* 0x01000100ff0677ac */ /* 0x000f620008000a00 */
[----:B--2---:R-:W-:Y:S01]  /*0080*/  IADD3 R22, P0, PT, R1, UR4, RZ ;  /* 0x0000000401167c10 */ /* 0x004fe2000ff1e0ff */
[----:B-1----:R3:W-:Y:S04]  /*0090*/  STL [R1], R10 ;  /* 0x0000000a01007387 */ /* 0x0027e80000100800 */
[----:B0-----:R-:W-:-:S02]  /*00a0*/  IMAD.X R2, RZ, RZ, UR5, P0 ;  /* 0x00000005ff027e24 */ /* 0x001fc400080e06ff */
[----:B-----5:R-:W-:Y:S02]  /*00b0*/  IMAD.U32 R4, RZ, RZ, UR6 ;  /* 0x00000006ff047e24 */ /* 0x020fe4000f8e00ff */
[----:B------:R-:W-:Y:S02]  /*00c0*/  IMAD.U32 R5, RZ, RZ, UR7 ;  /* 0x00000007ff057e24 */ /* 0x000fe4000f8e00ff */
[----:B------:R-:W-:Y:S02]  /*00d0*/  IMAD.MOV.U32 R6, RZ, RZ, R22 ;  /* 0x000000ffff067224 */ /* 0x000fe400078e0016 */
[----:B---3--:R-:W-:-:S07]  /*00e0*/  IMAD.MOV.U32 R7, RZ, RZ, R2 ;  /* 0x000000ffff077224 */ /* 0x008fce00078e0002 */
[----:B------:R-:W-:-:S07]  /*00f0*/  LEPC R20, `(.L_x_0) ;  /* 0x000000001014794e */ /* 0x000fce0000000000 */
[----:B----4-:R-:W-:Y:S05]  /*0100*/  CALL.ABS.NOINC R8 ;  /* 0x0000000008007343 */ /* 0x010fea0003c00000 */
.L_x_0:
[----:B------:R-:W0:Y:S02]  /*0110*/  LDC R0, c[0x0][0x38c] ;  /* 0x0000e300ff007b82 */ /* 0x000e240000000800 */
[----:B0-----:R-:W-:-:S13]  /*0120*/  ISETP.GE.AND P0, PT, R0, 0x1, PT ;  /* 0x000000010000780c */ /* 0x001fda0003f06270 */
[----:B------:R-:W-:Y:S05]  /*0130*/  @!P0 BRA `(.L_x_1) ;  /* 0x0000001800c88947 */ /* 0x000fea0003800000 */
[----:B------:R-:W0:Y:S01]  /*0140*/  LDC.64 R18, c[0x0][0x358] ;  /* 0x0000d600ff127b82 */ /* 0x000e220000000a00 */
[C---:B------:R-:W-:Y:S01]  /*0150*/  ISETP.GE.U32.AND P0, PT, R0.reuse, 0x10, PT ;  /* 0x000000100000780c */ /* 0x040fe20003f06070 */
[----:B------:R-:W-:Y:S01]  /*0160*/  IMAD.MOV.U32 R23, RZ, RZ, RZ ;  /* 0x000000ffff177224 */ /* 0x000fe200078e00ff */
[----:B------:R-:W-:-:S11]  /*0170*/  LOP3.LUT R26, R0, 0xf, RZ, 0xc0, !PT ;  /* 0x0000000f001a7812 */ /* 0x000fd600078ec0ff */
[----:B------:R-:W-:Y:S05]  /*0180*/  @!P0 BRA `(.L_x_2) ;  /* 0x0000000c00848947 */ /* 0x000fea0003800000 */
[----:B------:R-:W1:Y:S01]  /*0190*/  LDCU.64 UR4, c[0x0][0x380] ;  /* 0x00007000ff0477ac */ /* 0x000e620008000a00 */
[----:B------:R-:W-:Y:S01]  /*01a0*/  LOP3.LUT R23, R0, 0x7ffffff0, RZ, 0xc0, !PT ;  /* 0x7ffffff000177812 */ /* 0x000fe200078ec0ff */
[----:B------:R-:W-:Y:S04]  /*01b0*/  BSSY.RECONVERGENT B6, `(.L_x_2) ;  /* 0x00000de000067945 */ /* 0x000fe80003800200 */
[----:B------:R-:W-:Y:S01]  /*01c0*/  IMAD.MOV R25, RZ, RZ, -R23 ;  /* 0x000000ffff197224 */ /* 0x000fe200078e0a17 */
[----:B-1----:R-:W-:-:S04]  /*01d0*/  UIADD3 UR4, UP0, UPT, UR4, 0x20, URZ ;  /* 0x0000002004047890 */ /* 0x002fc8000ff1e0ff */
[----:B------:R-:W-:Y:S02]  /*01e0*/  UIADD3.X UR5, UPT, UPT, URZ, UR5, URZ, UP0, !UPT ;  /* 0x00000005ff057290 */ /* 0x000fe400087fe4ff */
[----:B------:R-:W-:-:S04]  /*01f0*/  IMAD.U32 R16, RZ, RZ, UR4 ;  /* 0x00000004ff107e24 */ /* 0x000fc8000f8e00ff */
[----:B------:R-:W-:-:S07]  /*0200*/  IMAD.U32 R17, RZ, RZ, UR5 ;  /* 0x00000005ff117e24 */ /* 0x000fce000f8e00ff */
.L_x_19:
[----:B0-----:R-:W-:Y:S02]  /*0210*/  R2UR UR4, R18 ;  /* 0x00000000120472ca */ /* 0x001fe400000e0000 */
[----:B------:R-:W-:-:S13]  /*0220*/  R2UR UR5, R19 ;  /* 0x00000000130572ca */ /* 0x000fda00000e0000 */
[----:B------:R-:W2:Y:S01]  /*0230*/  LDG.E R0, desc[UR4][R16.64+-0x20] ;  /* 0xffffe00410007981 */ /* 0x000ea2000c1e1900 */
[----:B------:R-:W-:Y:S01]  /*0240*/  MOV R24, 0x0 ;  /* 0x0000000000187802 */ /* 0x000fe20000000f00 */
[----:B------:R-:W0:Y:S01]  /*0250*/  LDCU.64 UR4, c[0x4][0x10] ;  /* 0x01000200ff0477ac */ /* 0x000e220008000a00 */
[----:B------:R-:W-:Y:S02]  /*0260*/  VIADD R25, R25, 0x10 ;  /* 0x0000001019197836 */ /* 0x000fe40000000000 */
[----:B------:R1:W3:Y:S01]  /*0270*/  LDC.64 R8, c[0x4][R24] ;  /* 0x0100000018087b82 */ /* 0x0002e20000000a00 */
[----:B------:R-:W-:Y:S02]  /*0280*/  IMAD.MOV.U32 R6, RZ, RZ, R22 ;  /* 0x000000ffff067224 */ /* 0x000fe400078e0016 */
[----:B------:R-:W-:Y:S01]  /*0290*/  ISETP.NE.AND P0, PT, R25, RZ, PT ;  /* 0x000000ff1900720c */ /* 0x000fe20003f05270 */
[----:B------:R-:W-:-:S03]  /*02a0*/  IMAD.MOV.U32 R7, RZ, RZ, R2 ;  /* 0x000000ffff077224 */ /* 0x000fc600078e0002 */
[----:B------:R-:W-:Y:S02]  /*02b0*/  P2R R27, PR, RZ, 0x1 ;  /* 0x00000001ff1b7803 */ /* 0x000fe40000000000 */
[----:B0-----:R-:W-:Y:S01]  /*02c0*/  MOV R4, UR4 ;  /* 0x0000000400047c02 */ /* 0x001fe20008000f00 */
[----:B------:R-:W-:Y:S01]  /*02d0*/  IMAD.U32 R5, RZ, RZ, UR5 ;  /* 0x00000005ff057e24 */ /* 0x000fe2000f8e00ff */
[----:B--2---:R-:W0:Y:S02]  /*02e0*/  F2F.F64.F32 R10, R0 ;  /* 0x00000000000a7310 */ /* 0x004e240000201800 */
[----:B0--3--:R1:W-:Y:S04]  /*02f0*/  STL.64 [R1], R10 ;  /* 0x0000000a01007387 */ /* 0x0093e80000100a00 */
[----:B------:R-:W-:-:S07]  /*0300*/  LEPC R20, `(.L_x_3) ;  /* 0x000000001014794e */ /* 0x000fce0000000000 */
[----:B-1----:R-:W-:Y:S05]  /*0310*/  CALL.ABS.NOINC R8 ;  /* 0x0000000008007343 */ /* 0x002fea0003c00000 */
.L_x_3:
[----:B------:R-:W-:Y:S02]  /*0320*/  R2UR UR4, R18 ;  /* 0x00000000120472ca */ /* 0x000fe400000e0000 */
[----:B------:R-:W-:-:S13]  /*0330*/  R2UR UR5, R19 ;  /* 0x00000000130572ca */ /* 0x000fda00000e0000 */
[----:B------:R-:W2:Y:S01]  /*0340*/  LDG.E R0, desc[UR4][R16.64+-0x1c] ;  /* 0xffffe40410007981 */ /* 0x000ea2000c1e1900 */
[----:B------:R0:W1:Y:S01]  /*0350*/  LDC.64 R8, c[0x4][R24] ;  /* 0x0100000018087b82 */ /* 0x0000620000000a00 */
[----:B------:R-:W3:Y:S01]  /*0360*/  LDCU.64 UR4, c[0x4][0x10] ;  /* 0x01000200ff0477ac */ /* 0x000ee20008000a00 */
[----:B------:R-:W-:Y:S02]  /*0370*/  IMAD.MOV.U32 R6, RZ, RZ, R22 ;  /* 0x000000ffff067224 */ /* 0x000fe400078e0016 */
[----:B------:R-:W-:Y:S02]  /*0380*/  IMAD.MOV.U32 R7, RZ, RZ, R2 ;  /* 0x000000ffff077224 */ /* 0x000fe400078e0002 */
[----:B---3--:R-:W-:Y:S02]  /*0390*/  IMAD.U32 R4, RZ, RZ, UR4 ;  /* 0x00000004ff047e24 */ /* 0x008fe4000f8e00ff */
[----:B------:R-:W-:Y:S01]  /*03a0*/  IMAD.U32 R5, RZ, RZ, UR5 ;  /* 0x00000005ff057e24 */ /* 0x000fe2000f8e00ff */
[----:B--2---:R-:W2:Y:S02]  /*03b0*/  F2F.F64.F32 R10, R0 ;  /* 0x00000000000a7310 */ /* 0x004ea40000201800 */
[----:B-12---:R0:W-:Y:S04]  /*03c0*/  STL.64 [R1], R10 ;  /* 0x0000000a01007387 */ /* 0x0061e80000100a00 */
[----:B------:R-:W-:-:S07]  /*03d0*/  LEPC R20, `(.L_x_4) ;  /* 0x000000001014794e */ /* 0x000fce0000000000 */
[----:B0-----:R-:W-:Y:S05]  /*03e0*/  CALL.ABS.NOINC R8 ;  /* 0x0000000008007343 */ /* 0x001fea0003c00000 */
.L_x_4:
[----:B------:R-:W-:Y:S02]  /*03f0*/  R2UR UR4, R18 ;  /* 0x00000000120472ca */ /* 0x000fe400000e0000 */
[----:B------:R-:W-:-:S13]  /*0400*/  R2UR UR5, R19 ;  /* 0x00000000130572ca */ /* 0x000fda00000e0000 */
[----:B------:R-:W2:Y:S01]  /*0410*/  LDG.E R0, desc[UR4][R16.64+-0x18] ;  /* 0xffffe80410007981 */ /* 0x000ea2000c1e1900 */
[----:B------:R0:W1:Y:S01]  /*0420*/  LDC.64 R8, c[0x4][R24] ;  /* 0x0100000018087b82 */ /* 0x0000620000000a00 */
[----:B------:R-:W3:Y:S01]  /*0430*/  LDCU.64 UR4, c[0x4][0x10] ;  /* 0x01000200ff0477ac */ /* 0x000ee20008000a00 */
[----:B------:R-:W-:Y:S01]  /*0440*/  IMAD.MOV.U32 R6, RZ, RZ, R22 ;  /* 0x000000ffff067224 */ /* 0x000fe200078e0016 */
[----:B------:R-:W-:Y:S01]  /*0450*/  MOV R7, R2 ;  /* 0x0000000200077202 */ /* 0x000fe20000000f00 */
[----:B---3--:R-:W-:Y:S02]  /*0460*/  IMAD.U32 R4, RZ, RZ, UR4 ;  /* 0x00000004ff047e24 */ /* 0x008fe4000f8e00ff */
[----:B------:R-:W-:Y:S01]  /*0470*/  IMAD.U32 R5, RZ, RZ, UR5 ;  /* 0x00000005ff057e24 */ /* 0x000fe2000f8e00ff */
[----:B--2---:R-:W2:Y:S02]  /*0480*/  F2F.F64.F32 R10, R0 ;  /* 0x00000000000a7310 */ /* 0x004ea40000201800 */
[----:B-12---:R0:W-:Y:S04]  /*0490*/  STL.64 [R1], R10 ;  /* 0x0000000a01007387 */ /* 0x0061e80000100a00 */
[----:B------:R-:W-:-:S07]  /*04a0*/  LEPC R20, `(.L_x_5) ;  /* 0x000000001014794e */ /* 0x000fce0000000000 */
[----:B0-----:R-:W-:Y:S05]  /*04b0*/  CALL.ABS.NOINC R8 ;  /* 0x0000000008007343 */ /* 0x001fea0003c00000 */
.L_x_5:
        /* <DEDUP_REMOVED lines=13> */
.L_x_6:
        /* <DEDUP_REMOVED lines=13> */
.L_x_7:
[----:B------:R-:W-:Y:S02]  /*0660*/  R2UR UR4, R18 ;  /* 0x00000000120472ca */ /* 0x000fe400000e0000 */
[----:B------:R-:W-:-:S13]  /*0670*/  R2UR UR5, R19 ;  /* 0x00000000130572ca */ /* 0x000fda00000e0000 */
[----:B------:R-:W2:Y:S01]  /*0680*/  LDG.E R0, desc[UR4][R16.64+-0xc] ;  /* 0xfffff40410007981 */ /* 0x000ea2000c1e1900 */
[----:B------:R0:W1:Y:S01]  /*0690*/  LDC.64 R8, c[0x4][R24] ;  /* 0x0100000018087b82 */ /* 0x0000620000000a00 */
[----:B------:R-:W3:Y:S01]  /*06a0*/  LDCU.64 UR4, c[0x4][0x10] ;  /* 0x01000200ff0477ac */ /* 0x000ee20008000a00 */
[----:B------:R-:W-:Y:S01]  /*06b0*/  MOV R6, R22 ;  /* 0x0000001600067202 */ /* 0x000fe20000000f00 */
[----:B------:R-:W-:Y:S02]  /*06c0*/  IMAD.MOV.U32 R7, RZ, RZ, R2 ;  /* 0x000000ffff077224 */ /* 0x000fe400078e0002 */
[----:B---3--:R-:W-:Y:S02]  /*06d0*/  IMAD.U32 R4, RZ, RZ, UR4 ;  /* 0x00000004ff047e24 */ /* 0x008fe4000f8e00ff */
[----:B------:R-:W-:Y:S01]  /*06e0*/  IMAD.U32 R5, RZ, RZ, UR5 ;  /* 0x00000005ff057e24 */ /* 0x000fe2000f8e00ff */
[----:B--2---:R-:W2:Y:S02]  /*06f0*/  F2F.F64.F32 R10, R0 ;  /* 0x00000000000a7310 */ /* 0x004ea40000201800 */
[----:B-12---:R0:W-:Y:S04]  /*0700*/  STL.64 [R1], R10 ;  /* 0x0000000a01007387 */ /* 0x0061e80000100a00 */
[----:B------:R-:W-:-:S07]  /*0710*/  LEPC R20, `(.L_x_8) ;  /* 0x000000001014794e */ /* 0x000fce0000000000 */
[----:B0-----:R-:W-:Y:S05]  /*0720*/  CALL.ABS.NOINC R8 ;  /* 0x0000000008007343 */ /* 0x001fea0003c00000 */
.L_x_8:
        /* <DEDUP_REMOVED lines=13> */
.L_x_9:
        /* <DEDUP_REMOVED lines=13> */
.L_x_10:
[----:B------:R-:W-:Y:S02]  /*08d0*/  R2UR UR4, R18 ;  /* 0x00000000120472ca */ /* 0x000fe400000e0000 */
[----:B------:R-:W-:-:S13]  /*08e0*/  R2UR UR5, R19 ;  /* 0x00000000130572ca */ /* 0x000fda00000e0000 */
[----:B------:R-:W2:Y:S01]  /*08f0*/  LDG.E R0, desc[UR4][R16.64] ;  /* 0x0000000410007981 */ /* 0x000ea2000c1e1900 */
[----:B------:R0:W1:Y:S01]  /*0900*/  LDC.64 R8, c[0x4][R24] ;  /* 0x0100000018087b82 */ /* 0x0000620000000a00 */
[----:B------:R-:W3:Y:S01]  /*0910*/  LDCU.64 UR4, c[0x4][0x10] ;  /* 0x01000200ff0477ac */ /* 0x000ee20008000a00 */
[----:B------:R-:W-:Y:S02]  /*0920*/  IMAD.MOV.U32 R6, RZ, RZ, R22 ;  /* 0x000000ffff067224 */ /* 0x000fe400078e0016 */
[----:B------:R-:W-:Y:S02]  /*0930*/  IMAD.MOV.U32 R7, RZ, RZ, R2 ;  /* 0x000000ffff077224 */ /* 0x000fe400078e0002 */
[----:B---3--:R-:W-:Y:S01]  /*0940*/  IMAD.U32 R4, RZ, RZ, UR4 ;  /* 0x00000004ff047e24 */ /* 0x008fe2000f8e00ff */
[----:B------:R-:W-:Y:S01]  /*0950*/  MOV R5, UR5 ;  /* 0x0000000500057c02 */ /* 0x000fe20008000f00 */
[----:B--2---:R-:W2:Y:S02]  /*0960*/  F2F.F64.F32 R10, R0 ;  /* 0x00000000000a7310 */ /* 0x004ea40000201800 */
[----:B-12---:R0:W-:Y:S04]  /*0970*/  STL.64 [R1], R10 ;  /* 0x0000000a01007387 */ /* 0x0061e80000100a00 */
[----:B------:R-:W-:-:S07]  /*0980*/  LEPC R20, `(.L_x_11) ;  /* 0x000000001014794e */ /* 0x000fce0000000000 */
[----:B0-----:R-:W-:Y:S05]  /*0990*/  CALL.ABS.NOINC R8 ;  /* 0x0000000008007343 */ /* 0x001fea0003c00000 */
.L_x_11:
        /* <DEDUP_REMOVED lines=13> */
.L_x_12:
        /* <DEDUP_REMOVED lines=13> */
.L_x_13:
[----:B------:R-:W-:Y:S02]  /*0b40*/  R2UR UR4, R18 ;  /* 0x00000000120472ca */ /* 0x000fe400000e0000 */
[----:B------:R-:W-:-:S13]  /*0b50*/  R2UR UR5, R19 ;  /* 0x00000000130572ca */ /* 0x000fda00000e0000 */
[----:B------:R-:W2:Y:S01]  /*0b60*/  LDG.E R0, desc[UR4][R16.64+0xc] ;  /* 0x00000c0410007981 */ /* 0x000ea2000c1e1900 */
[----:B------:R0:W1:Y:S01]  /*0b70*/  LDC.64 R8, c[0x4][R24] ;  /* 0x0100000018087b82 */ /* 0x0000620000000a00 */
[----:B------:R-:W3:Y:S01]  /*0b80*/  LDCU.64 UR4, c[0x4][0x10] ;  /* 0x01000200ff0477ac */ /* 0x000ee20008000a00 */
[----:B------:R-:W-:Y:S02]  /*0b90*/  IMAD.MOV.U32 R6, RZ, RZ, R22 ;  /* 0x000000ffff067224 */ /* 0x000fe400078e0016 */
[----:B------:R-:W-:Y:S01]  /*0ba0*/  IMAD.MOV.U32 R7, RZ, RZ, R2 ;  /* 0x000000ffff077224 */ /* 0x000fe200078e0002 */
[----:B---3--:R-:W-:Y:S01]  /*0bb0*/  MOV R4, UR4 ;  /* 0x0000000400047c02 */ /* 0x008fe20008000f00 */
[----:B------:R-:W-:Y:S01]  /*0bc0*/  IMAD.U32 R5, RZ, RZ, UR5 ;  /* 0x00000005ff057e24 */ /* 0x000fe2000f8e00ff */
[----:B--2---:R-:W2:Y:S02]  /*0bd0*/  F2F.F64.F32 R10, R0 ;  /* 0x00000000000a7310 */ /* 0x004ea40000201800 */
[----:B-12---:R0:W-:Y:S04]  /*0be0*/  STL.64 [R1], R10 ;  /* 0x0000000a01007387 */ /* 0x0061e80000100a00 */
[----:B------:R-:W-:-:S07]  /*0bf0*/  LEPC R20, `(.L_x_14) ;  /* 0x000000001014794e */ /* 0x000fce0000000000 */
[----:B0-----:R-:W-:Y:S05]  /*0c00*/  CALL.ABS.NOINC R8 ;  /* 0x0000000008007343 */ /* 0x001fea0003c00000 */
.L_x_14:
        /* <DEDUP_REMOVED lines=13> */
.L_x_15:
        /* <DEDUP_REMOVED lines=13> */
.L_x_16:
        /* <DEDUP_REMOVED lines=13> */
.L_x_17:
        /* <DEDUP_REMOVED lines=13> */
.L_x_18:
[----:B------:R-:W-:Y:S02]  /*0f50*/  ISETP.NE.AND P6, PT, R27, RZ, PT ;  /* 0x000000ff1b00720c */ /* 0x000fe40003fc5270 */
[----:B------:R-:W-:-:S05]  /*0f60*/  IADD3 R16, P0, PT, R16, 0x40, RZ ;  /* 0x0000004010107810 */ /* 0x000fca0007f1e0ff */
[----:B------:R-:W-:-:S06]  /*0f70*/  IMAD.X R17, RZ, RZ, R17, P0 ;  /* 0x000000ffff117224 */ /* 0x000fcc00000e0611 */
[----:B------:R-:W-:Y:S05]  /*0f80*/  @P6 BRA `(.L_x_19) ;  /* 0xfffffff000a06947 */ /* 0x000fea000383ffff */
[----:B------:R-:W-:Y:S05]  /*0f90*/  BSYNC.RECONVERGENT B6 ;  /* 0x0000000000067941 */ /* 0x000fea0003800200 */
.L_x_2:
[----:B------:R-:W-:Y:S01]  /*0fa0*/  ISETP.NE.AND P0, PT, R26, RZ, PT ;  /* 0x000000ff1a00720c */ /* 0x000fe20003f05270 */
[----:B------:R-:W-:-:S12]  /*0fb0*/  BSSY.RECONVERGENT B6, `(.L_x_1) ;  /* 0x00000ca000067945 */ /* 0x000fd80003800200 */
[----:B------:R-:W-:Y:S05]  /*0fc0*/  @!P0 BRA `(.L_x_20) ;  /* 0x0000000c00208947 */ /* 0x000fea0003800000 */
[----:B------:R-:W1:Y:S01]  /*0fd0*/  LDC R25, c[0x0][0x38c] ;  /* 0x0000e300ff197b82 */ /* 0x000e620000000800 */
[----:B------:R-:W-:Y:S02]  /*0fe0*/  ISETP.GE.U32.AND P0, PT, R26, 0x8, PT ;  /* 0x000000081a00780c */ /* 0x000fe40003f06070 */
[----:B-1----:R-:W-:-:S11]  /*0ff0*/  LOP3.LUT R25, R25, 0x7, RZ, 0xc0, !PT ;  /* 0x0000000719197812 */ /* 0x002fd600078ec0ff */
[----:B------:R-:W-:Y:S05]  /*1000*/  @!P0 BRA `(.L_x_21) ;  /* 0x0000000400b08947 */ /* 0x000fea0003800000 */
[----:B------:R-:W1:Y:S01]  /*1010*/  LDC.64 R16, c[0x0][0x380] ;  /* 0x0000e000ff107b82 */ /* 0x000e620000000a00 */
[----:B0-----:R-:W-:Y:S02]  /*1020*/  R2UR UR4, R18 ;  /* 0x00000000120472ca */ /* 0x001fe400000e0000 */
[----:B------:R-:W-:Y:S01]  /*1030*/  R2UR UR5, R19 ;  /* 0x00000000130572ca */ /* 0x000fe200000e0000 */
[----:B-1----:R-:W-:-:S12]  /*1040*/  IMAD.WIDE.U32 R16, R23, 0x4, R16 ;  /* 0x0000000417107825 */ /* 0x002fd800078e0010 */
[----:B------:R-:W2:Y:S01]  /*1050*/  LDG.E R0, desc[UR4][R16.64] ;  /* 0x0000000410007981 */ /* 0x000ea2000c1e1900 */
[----:B------:R-:W-:Y:S01]  /*1060*/  MOV R24, 0x0 ;  /* 0x0000000000187802 */ /* 0x000fe20000000f00 */
[----:B------:R-:W0:Y:S01]  /*1070*/  LDCU.64 UR4, c[0x4][0x10] ;  /* 0x01000200ff0477ac */ /* 0x000e220008000a00 */
[----:B------:R-:W-:Y:S02]  /*1080*/  IMAD.MOV.U32 R6, RZ, RZ, R22 ;  /* 0x000000ffff067224 */ /* 0x000fe400078e0016 */
[----:B------:R1:W3:Y:S01]  /*1090*/  LDC.64 R8, c[0x4][R24] ;  /* 0x0100000018087b82 */ /* 0x0002e20000000a00 */
[----:B------:R-:W-:Y:S01]  /*10a0*/  IMAD.MOV.U32 R7, RZ, RZ, R2 ;  /* 0x000000ffff077224 */ /* 0x000fe200078e0002 */
[----:B0-----:R-:W-:Y:S01]  /*10b0*/  MOV R4, UR4 ;  /* 0x0000000400047c02 */ /* 0x001fe20008000f00 */
[----:B------:R-:W-:Y:S01]  /*10c0*/  IMAD.U32 R5, RZ, RZ, UR5 ;  /* 0x00000005ff057e24 */ /* 0x000fe2000f8e00ff */
[----:B--2---:R-:W0:Y:S02]  /*10d0*/  F2F.F64.F32 R10, R0 ;  /* 0x00000000000a7310 */ /* 0x004e240000201800 */
[----:B0--3--:R1:W-:Y:S04]  /*10e0*/  STL.64 [R1], R10 ;  /* 0x0000000a01007387 */ /* 0x0093e80000100a00 */
[----:B------:R-:W-:-:S07]  /*10f0*/  LEPC R20, `(.L_x_22) ;  /* 0x000000001014794e */ /* 0x000fce0000000000 */
[----:B-1----:R-:W-:Y:S05]  /*1100*/  CALL.ABS.NOINC R8 ;  /* 0x0000000008007343 */ /* 0x002fea0003c00000 */
.L_x_22:
        /* <DEDUP_REMOVED lines=13> */
.L_x_23:
        /* <DEDUP_REMOVED lines=13> */
.L_x_24:
        /* <DEDUP_REMOVED lines=13> */
.L_x_25:
        /* <DEDUP_REMOVED lines=13> */
.L_x_26:
        /* <DEDUP_REMOVED lines=13> */
.L_x_27:
        /* <DEDUP_REMOVED lines=13> */
.L_x_28:
        /* <DEDUP_REMOVED lines=13> */
.L_x_29:
[----:B------:R-:W-:-:S07]  /*16c0*/  VIADD R23, R23, 0x8 ;  /* 0x0000000817177836 */ /* 0x000fce0000000000 */
.L_x_21:
[----:B------:R-:W-:-:S13]  /*16d0*/  ISETP.NE.AND P0, PT, R25, RZ, PT ;  /* 0x000000ff1900720c */ /* 0x000fda0003f05270 */
        /* <DEDUP_REMOVED lines=14> */
[----:B------:R-:W-:Y:S02]  /*17c0*/  IMAD.MOV.U32 R7, RZ, RZ, R2 ;  /* 0x000000ffff077224 */ /* 0x000fe400078e0002 */
[----:B0-----:R-:W-:Y:S02]  /*17d0*/  IMAD.U32 R4, RZ, RZ, UR4 ;  /* 0x00000004ff047e24 */ /* 0x001fe4000f8e00ff */
[----:B------:R-:W-:Y:S01]  /*17e0*/  IMAD.U32 R5, RZ, RZ, UR5 ;  /* 0x00000005ff057e24 */ /* 0x000fe2000f8e00ff */
[----:B--2---:R-:W0:Y:S02]  /*17f0*/  F2F.F64.F32 R10, R0 ;  /* 0x00000000000a7310 */ /* 0x004e240000201800 */
[----:B0--3--:R1:W-:Y:S04]  /*1800*/  STL.64 [R1], R10 ;  /* 0x0000000a01007387 */ /* 0x0093e80000100a00 */
[----:B------:R-:W-:-:S07]  /*1810*/  LEPC R20, `(.L_x_31) ;  /* 0x000000001014794e */ /* 0x000fce0000000000 */
[----:B-1----:R-:W-:Y:S05]  /*1820*/  CALL.ABS.NOINC R8 ;  /* 0x0000000008007343 */ /* 0x002fea0003c00000 */
.L_x_31:
        /* <DEDUP_REMOVED lines=13> */
.L_x_32:
        /* <DEDUP_REMOVED lines=13> */
.L_x_33:
        /* <DEDUP_REMOVED lines=13> */
.L_x_34:
[----:B------:R-:W-:-:S07]  /*1aa0*/  VIADD R23, R23, 0x4 ;  /* 0x0000000417177836 */ /* 0x000fce0000000000 */
.L_x_30:
[----:B------:R-:W-:-:S13]  /*1ab0*/  ISETP.NE.AND P0, PT, R25, RZ, PT ;  /* 0x000000ff1900720c */ /* 0x000fda0003f05270 */
[----:B------:R-:W-:Y:S05]  /*1ac0*/  @!P0 BRA `(.L_x_20) ;  /* 0x0000000000608947 */ /* 0x000fea0003800000 */
[----:B------:R-:W1:Y:S01]  /*1ad0*/  LDC.64 R16, c[0x0][0x380] ;  /* 0x0000e000ff107b82 */ /* 0x000e620000000a00 */
[----:B------:R-:W-:Y:S01]  /*1ae0*/  IADD3 R25, PT, PT, -R25, RZ, RZ ;  /* 0x000000ff19197210 */ /* 0x000fe20007ffe1ff */
[----:B-1----:R-:W-:-:S07]  /*1af0*/  IMAD.WIDE.U32 R16, R23, 0x4, R16 ;  /* 0x0000000417107825 */ /* 0x002fce00078e0010 */
.L_x_36:
[----:B0-----:R-:W-:Y:S02]  /*1b00*/  R2UR UR4, R18 ;  /* 0x00000000120472ca */ /* 0x001fe400000e0000 */
[----:B------:R-:W-:-:S13]  /*1b10*/  R2UR UR5, R19 ;  /* 0x00000000130572ca */ /* 0x000fda00000e0000 */
[----:B------:R-:W2:Y:S01]  /*1b20*/  LDG.E R0, desc[UR4][R16.64] ;  /* 0x0000000410007981 */ /* 0x000ea2000c1e1900 */
[----:B------:R-:W-:Y:S01]  /*1b30*/  MOV R8, 0x0 ;  /* 0x0000000000087802 */ /* 0x000fe20000000f00 */
[----:B------:R-:W0:Y:S01]  /*1b40*/  LDCU.64 UR4, c[0x4][0x10] ;  /* 0x01000200ff0477ac */ /* 0x000e220008000a00 */
[----:B------:R-:W-:Y:S02]  /*1b50*/  VIADD R25, R25, 0x1 ;  /* 0x0000000119197836 */ /* 0x000fe40000000000 */
[----:B------:R-:W-:Y:S02]  /*1b60*/  IMAD.MOV.U32 R6, RZ, RZ, R22 ;  /* 0x000000ffff067224 */ /* 0x000fe400078e0016 */
[----:B------:R-:W1:Y:S01]  /*1b70*/  LDC.64 R8, c[0x4][R8] ;  /* 0x0100000008087b82 */ /* 0x000e620000000a00 */
[----:B------:R-:W-:Y:S01]  /*1b80*/  ISETP.NE.AND P0, PT, R25, RZ, PT ;  /* 0x000000ff1900720c */ /* 0x000fe20003f05270 */
[----:B------:R-:W-:Y:S02]  /*1b90*/  IMAD.MOV.U32 R7, RZ, RZ, R2 ;  /* 0x000000ffff077224 */ /* 0x000fe400078e0002 */
[----:B0-----:R-:W-:-:S02]  /*1ba0*/  IMAD.U32 R4, RZ, RZ, UR4 ;  /* 0x00000004ff047e24 */ /* 0x001fc4000f8e00ff */
[----:B------:R-:W-:Y:S01]  /*1bb0*/  IMAD.U32 R5, RZ, RZ, UR5 ;  /* 0x00000005ff057e24 */ /* 0x000fe2000f8e00ff */
[----:B--2---:R0:W2:Y:S02]  /*1bc0*/  F2F.F64.F32 R10, R0 ;  /* 0x00000000000a7310 */ /* 0x0040a40000201800 */
[----:B0-----:R-:W-:Y:S01]  /*1bd0*/  P2R R0, PR, RZ, 0x1 ;  /* 0x00000001ff007803 */ /* 0x001fe20000000000 */
[----:B-12---:R0:W-:Y:S06]  /*1be0*/  STL.64 [R1], R10 ;  /* 0x0000000a01007387 */ /* 0x0061ec0000100a00 */
[----:B------:R-:W-:-:S07]  /*1bf0*/  LEPC R20, `(.L_x_35) ;  /* 0x000000001014794e */ /* 0x000fce0000000000 */
[----:B0-----:R-:W-:Y:S05]  /*1c00*/  CALL.ABS.NOINC R8 ;  /* 0x0000000008007343 */ /* 0x001fea0003c00000 */
.L_x_35:
[----:B------:R-:W-:Y:S02]  /*1c10*/  ISETP.NE.AND P6, PT, R25, RZ, PT ;  /* 0x000000ff1900720c */ /* 0x000fe40003fc5270 */
[----:B------:R-:W-:-:S05]  /*1c20*/  IADD3 R16, P0, PT, R16, 0x4, RZ ;  /* 0x0000000410107810 */ /* 0x000fca0007f1e0ff */
[----:B------:R-:W-:-:S06]  /*1c30*/  IMAD.X R17, RZ, RZ, R17, P0 ;  /* 0x000000ffff117224 */ /* 0x000fcc00000e0611 */
[----:B------:R-:W-:Y:S05]  /*1c40*/  @P6 BRA `(.L_x_36) ;  /* 0xfffffffc00ac6947 */ /* 0x000fea000383ffff */
.L_x_20:
[----:B------:R-:W-:Y:S05]  /*1c50*/  BSYNC.RECONVERGENT B6 ;  /* 0x0000000000067941 */ /* 0x000fea0003800200 */
.L_x_1:
[----:B------:R-:W-:Y:S01]  /*1c60*/  MOV R0, 0x0 ;  /* 0x0000000000007802 */ /* 0x000fe20000000f00 */
[----:B------:R-:W1:Y:S01]  /*1c70*/  LDCU.64 UR4, c[0x4][0x18] ;  /* 0x01000300ff0477ac */ /* 0x000e620008000a00 */
[----:B------:R-:W-:Y:S02]  /*1c80*/  CS2R R6, SRZ ;  /* 0x0000000000067805 */ /* 0x000fe4000001ff00 */
[----:B------:R2:W3:Y:S01]  /*1c90*/  LDC.64 R2, c[0x4][R0] ;  /* 0x0100000000027b82 */ /* 0x0004e20000000a00 */
[----:B-1----:R-:W-:Y:S02]  /*1ca0*/  IMAD.U32 R4, RZ, RZ, UR4 ;  /* 0x00000004ff047e24 */ /* 0x002fe4000f8e00ff */
[----:B--2---:R-:W-:-:S07]  /*1cb0*/  IMAD.U32 R5, RZ, RZ, UR5 ;  /* 0x00000005ff057e24 */ /* 0x004fce000f8e00ff */
[----:B------:R-:W-:-:S07]  /*1cc0*/  LEPC R20, `(.L_x_37) ;  /* 0x000000001014794e */ /* 0x000fce0000000000 */
[----:B0--3--:R-:W-:Y:S05]  /*1cd0*/  CALL.ABS.NOINC R2 ;  /* 0x0000000002007343 */ /* 0x009fea0003c00000 */
.L_x_37:
[----:B------:R-:W-:Y:S05]  /*1ce0*/  EXIT ;  /* 0x000000000000794d */ /* 0x000fea0003800000 */
.L_x_38:
[----:B------:R-:W-:-:S00]  /*1cf0*/  BRA `(.L_x_38) ;  /* 0xfffffffc00fc7947 */ /* 0x000fc0000383ffff */
[----:B------:R-:W-:-:S00]  /*1d00*/  NOP ;  /* 0x0000000000007918 */ /* 0x000fc00000000000 */
[----:B------:R-:W-:-:S00]  /*1d10*/  NOP ;  /* 0x0000000000007918 */ /* 0x000fc00000000000 */
[----:B------:R-:W-:-:S00]  /*1d20*/  NOP ;  /* 0x0000000000007918 */ /* 0x000fc00000000000 */
[----:B------:R-:W-:-:S00]  /*1d30*/  NOP ;  /* 0x0000000000007918 */ /* 0x000fc00000000000 */
[----:B------:R-:W-:-:S00]  /*1d40*/  NOP ;  /* 0x0000000000007918 */ /* 0x000fc00000000000 */
[----:B------:R-:W-:-:S00]  /*1d50*/  NOP ;  /* 0x0000000000007918 */ /* 0x000fc00000000000 */
[----:B------:R-:W-:-:S00]  /*1d60*/  NOP ;  /* 0x0000000000007918 */ /* 0x000fc00000000000 */
[----:B------:R-:W-:-:S00]  /*1d70*/  NOP ;  /* 0x0000000000007918 */ /* 0x000fc00000000000 */
.L_x_40:


//--------------------- .text._Z16init_float_arrayPffi --------------------------
	.section	.text._Z16init_float_arrayPffi,"ax",@progbits
	.align	128
        .global         _Z16init_float_arrayPffi
        .type           _Z16init_float_arrayPffi,@function
        .size           _Z16init_float_arrayPffi,(.L_x_41 - _Z16init_float_arrayPffi)
        .other          _Z16init_float_arrayPffi,@"STO_CUDA_ENTRY STV_DEFAULT"
_Z16init_float_arrayPffi:
.text._Z16init_float_arrayPffi:
[----:B------:R-:W-:Y:S01]  /*0000*/  LDC R1, c[0x0][0x37c] ;  /* 0x0000df00ff017b82 */ /* 0x000fe20000000800 */
[----:B------:R-:W0:Y:S01]  /*0010*/  S2R R5, SR_CTAID.X ;  /* 0x0000000000057919 */ /* 0x000e220000002500 */
[----:B------:R-:W0:Y:S01]  /*0020*/  LDCU UR4, c[0x0][0x360] ;  /* 0x00006c00ff0477ac */ /* 0x000e220008000800 */
[----:B------:R-:W0:Y:S01]  /*0030*/  S2R R0, SR_TID.X ;  /* 0x0000000000007919 */ /* 0x000e220000002100 */
[----:B------:R-:W1:Y:S01]  /*0040*/  LDCU UR5, c[0x0][0x38c] ;  /* 0x00007180ff0577ac */ /* 0x000e620008000800 */
[----:B0-----:R-:W-:-:S05]  /*0050*/  IMAD R5, R5, UR4, R0 ;  /* 0x0000000405057c24 */ /* 0x001fca000f8e0200 */
[----:B-1----:R-:W-:-:S13]  /*0060*/  ISETP.GE.AND P0, PT, R5, UR5, PT ;  /* 0x0000000505007c0c */ /* 0x002fda000bf06270 */
[----:B------:R-:W-:Y:S05]  /*0070*/  @P0 EXIT ;  /* 0x000000000000094d */ /* 0x000fea0003800000 */
[----:B------:R-:W0:Y:S01]  /*0080*/  LDC.64 R2, c[0x0][0x380] ;  /* 0x0000e000ff027b82 */ /* 0x000e220000000a00 */
[----:B------:R-:W1:Y:S07]  /*0090*/  LDCU.64 UR4, c[0x0][0x358] ;  /* 0x00006b00ff0477ac */ /* 0x000e6e0008000a00 */
[----:B------:R-:W1:Y:S01]  /*00a0*/  LDC R7, c[0x0][0x388] ;  /* 0x0000e200ff077b82 */ /* 0x000e620000000800 */
[----:B0-----:R-:W-:-:S05]  /*00b0*/  IMAD.WIDE R2, R5, 0x4, R2 ;  /* 0x0000000405027825 */ /* 0x001fca00078e0202 */
[----:B-1----:R-:W-:Y:S01]  /*00c0*/  STG.E desc[UR4][R2.64], R7 ;  /* 0x0000000702007986 */ /* 0x002fe2000c101904 */
[----:B------:R-:W-:Y:S05]  /*00d0*/  EXIT ;  /* 0x000000000000794d */ /* 0x000fea0003800000 */
.L_x_39:
        /* <DEDUP_REMOVED lines=10> */
.L_x_41:


//--------------------- .nv.global.init           --------------------------
	.section	.nv.global.init,"aw",@progbits
.nv.global.init:
	.type		$str$2,@object
	.size		$str$2,($str - $str$2)
$str$2:
        /*0000*/ 	.byte	0x0a, 0x00
	.type		$str,@object
	.size		$str,($str$1 - $str)
$str:
        /*0002*/ 	.byte	0x5b, 0x25, 0x64, 0x5d, 0x20, 0x00
	.type		$str$1,@object
	.size		$str$1,(.L_1 - $str$1)
$str$1:
        /*0008*/ 	.byte	0x25, 0x2e, 0x33, 0x66, 0x20, 0x00
.L_1:


//--------------------- .nv.shared.reserved.0     --------------------------
	.section	.nv.shared.reserved.0,"aw",@nobits
	.weak		__nv_reservedSMEM_offset_0_alias
	.size		__nv_reservedSMEM_offset_0_alias, 0, 64
	.other		__nv_reservedSMEM_offset_0_alias,@"STO_CUDA_RESERVED_SHARED STV_DEFAULT"
__nv_reservedSMEM_offset_0_alias:
	.zero		0
	.zero		64


//--------------------- .nv.constant0._Z17print_float_arrayPfii --------------------------
	.section	.nv.constant0._Z17print_float_arrayPfii,"a",@progbits
	.sectionflags	@""
	.align	4
.nv.constant0._Z17print_float_arrayPfii:
	.zero		912


//--------------------- .nv.constant0._Z16init_float_arrayPffi --------------------------
	.section	.nv.constant0._Z16init_float_arrayPffi,"a",@progbits
	.sectionflags	@""
	.align	4
.nv.constant0._Z16init_float_arrayPffi:
	.zero		912


//--------------------- SYMBOLS --------------------------

	.type		.nv.reservedSmem.offset0,@object
	.size		.nv.reservedSmem.offset0,0x4
	.type		vprintf,@function
